//
// Generated by NVIDIA NVVM Compiler
//
// Compiler Build ID: CL-36424714
// Cuda compilation tools, release 13.0, V13.0.88
// Based on NVVM 20.0.0
//

.version 9.0
.target sm_100
.address_size 64

	// .globl	normalize_image

.visible .entry normalize_image(
	.param .u64 .ptr .align 1 normalize_image_param_0,
	.param .u32 normalize_image_param_1,
	.param .u32 normalize_image_param_2,
	.param .u32 normalize_image_param_3
)
{
	.reg .pred 	%p<6>;
	.reg .b32 	%r<21>;
	.reg .b32 	%f<7>;
	.reg .b64 	%rd<5>;

	ld.param.u64 	%rd1, [normalize_image_param_0];
	ld.param.u32 	%r2, [normalize_image_param_1];
	ld.param.u32 	%r3, [normalize_image_param_2];
	ld.param.u32 	%r5, [normalize_image_param_3];
	mov.u32 	%r6, %ctaid.x;
	mov.u32 	%r7, %ntid.x;
	mov.u32 	%r8, %tid.x;
	mad.lo.s32 	%r9, %r6, %r7, %r8;
	mov.u32 	%r10, %ctaid.y;
	mov.u32 	%r11, %ntid.y;
	mov.u32 	%r12, %tid.y;
	mad.lo.s32 	%r13, %r10, %r11, %r12;
	mov.u32 	%r15, %ctaid.z;
	mov.u32 	%r16, %ntid.z;
	mov.u32 	%r17, %tid.z;
	mad.lo.s32 	%r18, %r15, %r16, %r17;
	mad.lo.s32 	%r19, %r3, %r18, %r13;
	mad.lo.s32 	%r1, %r19, %r2, %r9;
	setp.ge.s32 	%p1, %r9, %r2;
	setp.ge.s32 	%p2, %r13, %r3;
	or.pred  	%p3, %p1, %p2;
	setp.ge.s32 	%p4, %r18, %r5;
	or.pred  	%p5, %p3, %p4;
	@%p5 bra 	$L__BB0_2;
	cvta.to.global.u64 	%rd2, %rd1;
	mul.lo.s32 	%r20, %r1, 3;
	mul.wide.s32 	%rd3, %r20, 4;
	add.s64 	%rd4, %rd2, %rd3;
	ld.global.f32 	%f1, [%rd4];
	div.rn.f32 	%f2, %f1, 0f437F0000;
	st.global.f32 	[%rd4], %f2;
	ld.global.f32 	%f3, [%rd4+4];
	div.rn.f32 	%f4, %f3, 0f437F0000;
	st.global.f32 	[%rd4+4], %f4;
	ld.global.f32 	%f5, [%rd4+8];
	div.rn.f32 	%f6, %f5, 0f437F0000;
	st.global.f32 	[%rd4+8], %f6;
$L__BB0_2:
	ret;

}


// ===== COMPILED SASS (sm_100) =====

	.target	sm_100

	.elftype	@"ET_EXEC"


//--------------------- .note.nv.tkinfo           --------------------------
	.section	.note.nv.tkinfo,"",@"SHT_NOTE"
	.sectionflags	@"SHF_NOTE_NV_TKINFO"
	.tkinfo
        /*0018*/ 	.word	0x00000002
        /*0030*/ 	.string	""
        /*0030*/ 	.string	"ptxas"
        /*0030*/ 	.string	"Cuda compilation tools, release 13.0, V13.0.88"
        /*0030*/ 	.string	"Build cuda_13.0.r13.0/compiler.36424714_0"
        /*0030*/ 	.string	"-arch sm_100 -m 64 "



//--------------------- .note.nv.cuinfo           --------------------------
	.section	.note.nv.cuinfo,"",@"SHT_NOTE"
	.sectionflags	@"SHF_NOTE_NV_CUINFO"
        /*0018*/ 	.short	0x0002
        /*001a*/ 	.short	0x0064
        /*001c*/ 	.short	0x0082
	.zero		2


//--------------------- .nv.info                  --------------------------
	.section	.nv.info,"",@"SHT_CUDA_INFO"
	.align	4


	//----- nvinfo : EIATTR_REGCOUNT
	.align		4
        /*0000*/ 	.byte	0x04, 0x2f
        /*0002*/ 	.short	(.L_1 - .L_0)
	.align		4
.L_0:
        /*0004*/ 	.word	index@(normalize_image)
        /*0008*/ 	.word	0x00000012


	//----- nvinfo : EIATTR_FRAME_SIZE
	.align		4
.L_1:
        /*000c*/ 	.byte	0x04, 0x11
        /*000e*/ 	.short	(.L_3 - .L_2)
	.align		4
.L_2:
        /*0010*/ 	.word	index@($__internal_0_$__cuda_sm3x_div_rn_noftz_f32_slowpath)
        /*0014*/ 	.word	0x00000000


	//----- nvinfo : EIATTR_FRAME_SIZE
	.align		4
.L_3:
        /*0018*/ 	.byte	0x04, 0x11
        /*001a*/ 	.short	(.L_5 - .L_4)
	.align		4
.L_4:
        /*001c*/ 	.word	index@(normalize_image)
        /*0020*/ 	.word	0x00000000


	//----- nvinfo : EIATTR_MIN_STACK_SIZE
	.align		4
.L_5:
        /*0024*/ 	.byte	0x04, 0x12
        /*0026*/ 	.short	(.L_7 - .L_6)
	.align		4
.L_6:
        /*0028*/ 	.word	index@(normalize_image)
        /*002c*/ 	.word	0x00000000
.L_7:


//--------------------- .nv.compat                --------------------------
	.section	.nv.compat,"",@"SHT_CUDA_COMPAT_INFO"
	.align	4
        /*0000*/ 	.byte	0x02, 0x09, 0x00, 0x00, 0x02, 0x02, 0x01, 0x00, 0x02, 0x05, 0x05, 0x00, 0x03, 0x07, 0x01, 0x01
        /*0010*/ 	.byte	0x02, 0x03, 0x00, 0x00, 0x02, 0x06, 0x01, 0x00, 0x04, 0x0b, 0x08, 0x00, 0x01, 0x00, 0x00, 0x00
        /*0020*/ 	.byte	0x00, 0x00, 0x00, 0x00


//--------------------- .nv.info.normalize_image  --------------------------
	.section	.nv.info.normalize_image,"",@"SHT_CUDA_INFO"
	.sectionflags	@""
	.align	4


	//----- nvinfo : EIATTR_CUDA_API_VERSION
	.align		4
        /*0000*/ 	.byte	0x04, 0x37
        /*0002*/ 	.short	(.L_9 - .L_8)
.L_8:
        /*0004*/ 	.word	0x00000082


	//----- nvinfo : EIATTR_KPARAM_INFO
	.align		4
.L_9:
        /*0008*/ 	.byte	0x04, 0x17
        /*000a*/ 	.short	(.L_11 - .L_10)
.L_10:
        /*000c*/ 	.word	0x00000000
        /*0010*/ 	.short	0x0003
        /*0012*/ 	.short	0x0010
        /*0014*/ 	.byte	0x00, 0xf0, 0x11, 0x00


	//----- nvinfo : EIATTR_KPARAM_INFO
	.align		4
.L_11:
        /*0018*/ 	.byte	0x04, 0x17
        /*001a*/ 	.short	(.L_13 - .L_12)
.L_12:
        /*001c*/ 	.word	0x00000000
        /*0020*/ 	.short	0x0002
        /*0022*/ 	.short	0x000c
        /*0024*/ 	.byte	0x00, 0xf0, 0x11, 0x00


	//----- nvinfo : EIATTR_KPARAM_INFO
	.align		4
.L_13:
        /*0028*/ 	.byte	0x04, 0x17
        /*002a*/ 	.short	(.L_15 - .L_14)
.L_14:
        /*002c*/ 	.word	0x00000000
        /*0030*/ 	.short	0x0001
        /*0032*/ 	.short	0x0008
        /*0034*/ 	.byte	0x00, 0xf0, 0x11, 0x00


	//----- nvinfo : EIATTR_KPARAM_INFO
	.align		4
.L_15:
        /*0038*/ 	.byte	0x04, 0x17
        /*003a*/ 	.short	(.L_17 - .L_16)
.L_16:
        /*003c*/ 	.word	0x00000000
        /*0040*/ 	.short	0x0000
        /*0042*/ 	.short	0x0000
        /*0044*/ 	.byte	0x00, 0xf5, 0x21, 0x00


	//----- nvinfo : EIATTR_SPARSE_MMA_MASK
	.align		4
.L_17:
        /*0048*/ 	.byte	0x03, 0x50
        /*004a*/ 	.short	0x0000


	//----- nvinfo : EIATTR_MAXREG_COUNT
	.align		4
        /*004c*/ 	.byte	0x03, 0x1b
        /*004e*/ 	.short	0x00ff


	//----- nvinfo : EIATTR_MERCURY_ISA_VERSION
	.align		4
        /*0050*/ 	.byte	0x03, 0x5f
        /*0052*/ 	.short	0x0101


	//----- nvinfo : EIATTR_VRC_CTA_INIT_COUNT
	.align		4
        /*0054*/ 	.byte	0x02, 0x4a
	.zero		1
	.zero		1


	//----- nvinfo : EIATTR_EXIT_INSTR_OFFSETS
	.align		4
        /*0058*/ 	.byte	0x04, 0x1c
        /*005a*/ 	.short	(.L_19 - .L_18)


	//   ....[0]....
.L_18:
        /*005c*/ 	.word	0x00000140


	//   ....[1]....
        /*0060*/ 	.word	0x00000490


	//----- nvinfo : EIATTR_CRS_STACK_SIZE
	.align		4
.L_19:
        /*0064*/ 	.byte	0x04, 0x1e
        /*0066*/ 	.short	(.L_21 - .L_20)
.L_20:
        /*0068*/ 	.word	0x00000000


	//----- nvinfo : EIATTR_CBANK_PARAM_SIZE
	.align		4
.L_21:
        /*006c*/ 	.byte	0x03, 0x19
        /*006e*/ 	.short	0x0014


	//----- nvinfo : EIATTR_PARAM_CBANK
	.align		4
        /*0070*/ 	.byte	0x04, 0x0a
        /*0072*/ 	.short	(.L_23 - .L_22)
	.align		4
.L_22:
        /*0074*/ 	.word	index@(.nv.constant0.normalize_image)
        /*0078*/ 	.short	0x0380
        /*007a*/ 	.short	0x0014


	//----- nvinfo : EIATTR_SW_WAR
	.align		4
.L_23:
        /*007c*/ 	.byte	0x04, 0x36
        /*007e*/ 	.short	(.L_25 - .L_24)
.L_24:
        /*0080*/ 	.word	0x00000008
.L_25:


//--------------------- .nv.callgraph             --------------------------
	.section	.nv.callgraph,"",@"SHT_CUDA_CALLGRAPH"
	.align	4
	.sectionentsize	8
	.align		4
        /*0000*/ 	.word	0x00000000
	.align		4
        /*0004*/ 	.word	0xffffffff
	.align		4
        /*0008*/ 	.word	0x00000000
	.align		4
        /*000c*/ 	.word	0xfffffffe
	.align		4
        /*0010*/ 	.word	0x00000000
	.align		4
        /*0014*/ 	.word	0xfffffffd
	.align		4
        /*0018*/ 	.word	0x00000000
	.align		4
        /*001c*/ 	.word	0xfffffffc


//--------------------- .text.normalize_image     --------------------------
	.section	.text.normalize_image,"ax",@progbits
	.align	128
        .global         normalize_image
        .type           normalize_image,@function
        .size           normalize_image,(.L_x_18 - normalize_image)
        .other          normalize_image,@"STO_CUDA_ENTRY STV_DEFAULT"
normalize_image:
.text.normalize_image:
[----:B------:R-:W-:Y:S01]  /*0000*/  LDC R1, c[0x0][0x37c] ;  /* 0x0000df00ff017b82 */ /* 0x000fe20000000800 */
[----:B------:R-:W0:Y:S07]  /*0010*/  S2R R5, SR_TID.Y ;  /* 0x0000000000057919 */ /* 0x000e2e0000002200 */
[----:B------:R-:W1:Y:S01]  /*0020*/  LDC R0, c[0x0][0x360] ;  /* 0x0000d800ff007b82 */ /* 0x000e620000000800 */
[----:B------:R-:W2:Y:S01]  /*0030*/  LDCU.64 UR8, c[0x0][0x388] ;  /* 0x00007100ff0877ac */ /* 0x000ea20008000a00 */
[----:B------:R-:W1:Y:S01]  /*0040*/  S2R R3, SR_TID.X ;  /* 0x0000000000037919 */ /* 0x000e620000002100 */
[----:B------:R-:W3:Y:S01]  /*0050*/  LDCU UR7, c[0x0][0x390] ;  /* 0x00007200ff0777ac */ /* 0x000ee20008000800 */
[----:B------:R-:W4:Y:S04]  /*0060*/  S2R R7, SR_TID.Z ;  /* 0x0000000000077919 */ /* 0x000f280000002300 */
[----:B------:R-:W0:Y:S08]  /*0070*/  S2UR UR5, SR_CTAID.Y ;  /* 0x00000000000579c3 */ /* 0x000e300000002600 */
[----:B------:R-:W0:Y:S08]  /*0080*/  LDC R2, c[0x0][0x364] ;  /* 0x0000d900ff027b82 */ /* 0x000e300000000800 */
[----:B------:R-:W1:Y:S08]  /*0090*/  S2UR UR4, SR_CTAID.X ;  /* 0x00000000000479c3 */ /* 0x000e700000002500 */
[----:B------:R-:W4:Y:S08]  /*00a0*/  S2UR UR6, SR_CTAID.Z ;  /* 0x00000000000679c3 */ /* 0x000f300000002700 */
[----:B------:R-:W4:Y:S01]  /*00b0*/  LDC R4, c[0x0][0x368] ;  /* 0x0000da00ff047b82 */ /* 0x000f220000000800 */
[----:B0-----:R-:W-:-:S05]  /*00c0*/  IMAD R2, R2, UR5, R5 ;  /* 0x0000000502027c24 */ /* 0x001fca000f8e0205 */
[----:B--2---:R-:W-:Y:S01]  /*00d0*/  ISETP.GE.AND P0, PT, R2, UR9, PT ;  /* 0x0000000902007c0c */ /* 0x004fe2000bf06270 */
[----:B-1----:R-:W-:-:S05]  /*00e0*/  IMAD R0, R0, UR4, R3 ;  /* 0x0000000400007c24 */ /* 0x002fca000f8e0203 */
[----:B------:R-:W-:Y:S01]  /*00f0*/  ISETP.GE.OR P0, PT, R0, UR8, P0 ;  /* 0x0000000800007c0c */ /* 0x000fe20008706670 */
[----:B----4-:R-:W-:-:S05]  /*0100*/  IMAD R3, R4, UR6, R7 ;  /* 0x0000000604037c24 */ /* 0x010fca000f8e0207 */
[C---:B---3--:R-:W-:Y:S01]  /*0110*/  ISETP.GE.OR P0, PT, R3.reuse, UR7, P0 ;  /* 0x0000000703007c0c */ /* 0x048fe20008706670 */
[----:B------:R-:W-:-:S04]  /*0120*/  IMAD R3, R3, UR9, R2 ;  /* 0x0000000903037c24 */ /* 0x000fc8000f8e0202 */
[----:B------:R-:W-:-:S08]  /*0130*/  IMAD R3, R3, UR8, R0 ;  /* 0x0000000803037c24 */ /* 0x000fd0000f8e0200 */
[----:B------:R-:W-:Y:S05]  /*0140*/  @P0 EXIT ;  /* 0x000000000000094d */ /* 0x000fea0003800000 */
[----:B------:R-:W0:Y:S01]  /*0150*/  LDC.64 R4, c[0x0][0x380] ;  /* 0x0000e000ff047b82 */ /* 0x000e220000000a00 */
[----:B------:R-:W1:Y:S01]  /*0160*/  LDCU.64 UR4, c[0x0][0x358] ;  /* 0x00006b00ff0477ac */ /* 0x000e620008000a00 */
[----:B------:R-:W-:-:S04]  /*0170*/  IMAD R3, R3, 0x3, RZ ;  /* 0x0000000303037824 */ /* 0x000fc800078e02ff */
[----:B0-----:R-:W-:-:S05]  /*0180*/  IMAD.WIDE R4, R3, 0x4, R4 ;  /* 0x0000000403047825 */ /* 0x001fca00078e0204 */
[----:B-1----:R-:W2:Y:S01]  /*0190*/  LDG.E R0, desc[UR4][R4.64] ;  /* 0x0000000404007981 */ /* 0x002ea2000c1e1900 */
[----:B------:R-:W-:Y:S01]  /*01a0*/  IMAD.MOV.U32 R6, RZ, RZ, 0x3b808081 ;  /* 0x3b808081ff067424 */ /* 0x000fe200078e00ff */
[----:B------:R-:W-:Y:S01]  /*01b0*/  BSSY.RECONVERGENT B0, `(.L_x_0) ;  /* 0x000000d000007945 */ /* 0x000fe20003800200 */
[----:B------:R-:W-:-:S04]  /*01c0*/  IMAD.MOV.U32 R2, RZ, RZ, 0x437f0000 ;  /* 0x437f0000ff027424 */ /* 0x000fc800078e00ff */
[----:B------:R-:W-:-:S04]  /*01d0*/  FFMA R3, R6, -R2, 1 ;  /* 0x3f80000006037423 */ /* 0x000fc80000000802 */
[----:B------:R-:W-:Y:S01]  /*01e0*/  FFMA R3, R3, R6, 0.0039215688593685626984 ;  /* 0x3b80808103037423 */ /* 0x000fe20000000006 */
[----:B--2---:R-:W0:Y:S03]  /*01f0*/  FCHK P0, R0, 255 ;  /* 0x437f000000007902 */ /* 0x004e260000000000 */
[----:B------:R-:W-:-:S04]  /*0200*/  FFMA R6, R0, R3, RZ ;  /* 0x0000000300067223 */ /* 0x000fc800000000ff */
[----:B------:R-:W-:-:S04]  /*0210*/  FFMA R7, R6, -255, R0 ;  /* 0xc37f000006077823 */ /* 0x000fc80000000000 */
[----:B------:R-:W-:Y:S01]  /*0220*/  FFMA R3, R3, R7, R6 ;  /* 0x0000000703037223 */ /* 0x000fe20000000006 */
[----:B0-----:R-:W-:Y:S06]  /*0230*/  @!P0 BRA `(.L_x_1) ;  /* 0x0000000000108947 */ /* 0x001fec0003800000 */
[----:B------:R-:W-:Y:S01]  /*0240*/  IMAD.MOV.U32 R3, RZ, RZ, R0 ;  /* 0x000000ffff037224 */ /* 0x000fe200078e0000 */
[----:B------:R-:W-:-:S07]  /*0250*/  MOV R6, 0x270 ;  /* 0x0000027000067802 */ /* 0x000fce0000000f00 */
[----:B------:R-:W-:Y:S05]  /*0260*/  CALL.REL.NOINC `($__internal_0_$__cuda_sm3x_div_rn_noftz_f32_slowpath) ;  /* 0x00000000008c7944 */ /* 0x000fea0003c00000 */
[----:B------:R-:W-:-:S07]  /*0270*/  IMAD.MOV.U32 R3, RZ, RZ, R0 ;  /* 0x000000ffff037224 */ /* 0x000fce00078e0000 */
.L_x_1:
[----:B------:R-:W-:Y:S05]  /*0280*/  BSYNC.RECONVERGENT B0 ;  /* 0x0000000000007941 */ /* 0x000fea0003800200 */
.L_x_0:
[----:B------:R-:W2:Y:S01]  /*0290*/  LDG.E R7, desc[UR4][R4.64+0x4] ;  /* 0x0000040404077981 */ /* 0x000ea2000c1e1900 */
[----:B------:R-:W-:Y:S01]  /*02a0*/  HFMA2 R9, -RZ, RZ, 0.9375, -7.688999176025390625e-06 ;  /* 0x3b808081ff097431 */ /* 0x000fe200000001ff */
[----:B------:R-:W-:Y:S02]  /*02b0*/  BSSY.RECONVERGENT B0, `(.L_x_2) ;  /* 0x000000d000007945 */ /* 0x000fe40003800200 */
[----:B------:R0:W-:Y:S02]  /*02c0*/  STG.E desc[UR4][R4.64], R3 ;  /* 0x0000000304007986 */ /* 0x0001e4000c101904 */
[----:B------:R-:W-:-:S04]  /*02d0*/  FFMA R0, R9, -R2, 1 ;  /* 0x3f80000009007423 */ /* 0x000fc80000000802 */
[----:B------:R-:W-:Y:S01]  /*02e0*/  FFMA R0, R0, R9, 0.0039215688593685626984 ;  /* 0x3b80808100007423 */ /* 0x000fe20000000009 */
[----:B--2---:R-:W1:Y:S03]  /*02f0*/  FCHK P0, R7, 255 ;  /* 0x437f000007007902 */ /* 0x004e660000000000 */
[----:B------:R-:W-:-:S04]  /*0300*/  FFMA R6, R0, R7, RZ ;  /* 0x0000000700067223 */ /* 0x000fc800000000ff */
[----:B------:R-:W-:-:S04]  /*0310*/  FFMA R9, R6, -255, R7 ;  /* 0xc37f000006097823 */ /* 0x000fc80000000007 */
[----:B------:R-:W-:Y:S01]  /*0320*/  FFMA R9, R0, R9, R6 ;  /* 0x0000000900097223 */ /* 0x000fe20000000006 */
[----:B01----:R-:W-:Y:S06]  /*0330*/  @!P0 BRA `(.L_x_3) ;  /* 0x0000000000108947 */ /* 0x003fec0003800000 */
[----:B------:R-:W-:Y:S01]  /*0340*/  IMAD.MOV.U32 R3, RZ, RZ, R7 ;  /* 0x000000ffff037224 */ /* 0x000fe200078e0007 */
[----:B------:R-:W-:-:S07]  /*0350*/  MOV R6, 0x370 ;  /* 0x0000037000067802 */ /* 0x000fce0000000f00 */
[----:B------:R-:W-:Y:S05]  /*0360*/  CALL.REL.NOINC `($__internal_0_$__cuda_sm3x_div_rn_noftz_f32_slowpath) ;  /* 0x00000000004c7944 */ /* 0x000fea0003c00000 */
[----:B------:R-:W-:-:S07]  /*0370*/  IMAD.MOV.U32 R9, RZ, RZ, R0 ;  /* 0x000000ffff097224 */ /* 0x000fce00078e0000 */
.L_x_3:
[----:B------:R-:W-:Y:S05]  /*0380*/  BSYNC.RECONVERGENT B0 ;  /* 0x0000000000007941 */ /* 0x000fea0003800200 */
.L_x_2:
[----:B------:R-:W2:Y:S01]  /*0390*/  LDG.E R3, desc[UR4][R4.64+0x8] ;  /* 0x0000080404037981 */ /* 0x000ea2000c1e1900 */
[----:B------:R-:W-:Y:S01]  /*03a0*/  IMAD.MOV.U32 R7, RZ, RZ, 0x3b808081 ;  /* 0x3b808081ff077424 */ /* 0x000fe200078e00ff */
[----:B------:R-:W-:Y:S02]  /*03b0*/  BSSY.RECONVERGENT B0, `(.L_x_4) ;  /* 0x000000c000007945 */ /* 0x000fe40003800200 */
[----:B------:R0:W-:Y:S01]  /*03c0*/  STG.E desc[UR4][R4.64+0x4], R9 ;  /* 0x0000040904007986 */ /* 0x0001e2000c101904 */
[----:B------:R-:W-:-:S04]  /*03d0*/  FFMA R0, R7, -R2, 1 ;  /* 0x3f80000007007423 */ /* 0x000fc80000000802 */
[----:B------:R-:W-:Y:S01]  /*03e0*/  FFMA R0, R0, R7, 0.0039215688593685626984 ;  /* 0x3b80808100007423 */ /* 0x000fe20000000007 */
[----:B--2---:R-:W1:Y:S03]  /*03f0*/  FCHK P0, R3, 255 ;  /* 0x437f000003007902 */ /* 0x004e660000000000 */
[----:B------:R-:W-:-:S04]  /*0400*/  FFMA R6, R0, R3, RZ ;  /* 0x0000000300067223 */ /* 0x000fc800000000ff */
[----:B------:R-:W-:-:S04]  /*0410*/  FFMA R7, R6, -255, R3 ;  /* 0xc37f000006077823 */ /* 0x000fc80000000003 */
[----:B------:R-:W-:Y:S01]  /*0420*/  FFMA R7, R0, R7, R6 ;  /* 0x0000000700077223 */ /* 0x000fe20000000006 */
[----:B01----:R-:W-:Y:S06]  /*0430*/  @!P0 BRA `(.L_x_5) ;  /* 0x00000000000c8947 */ /* 0x003fec0003800000 */
[----:B------:R-:W-:-:S07]  /*0440*/  MOV R6, 0x460 ;  /* 0x0000046000067802 */ /* 0x000fce0000000f00 */
[----:B------:R-:W-:Y:S05]  /*0450*/  CALL.REL.NOINC `($__internal_0_$__cuda_sm3x_div_rn_noftz_f32_slowpath) ;  /* 0x0000000000107944 */ /* 0x000fea0003c00000 */
[----:B------:R-:W-:-:S07]  /*0460*/  MOV R7, R0 ;  /* 0x0000000000077202 */ /* 0x000fce0000000f00 */
.L_x_5:
[----:B------:R-:W-:Y:S05]  /*0470*/  BSYNC.RECONVERGENT B0 ;  /* 0x0000000000007941 */ /* 0x000fea0003800200 */
.L_x_4:
[----:B------:R-:W-:Y:S01]  /*0480*/  STG.E desc[UR4][R4.64+0x8], R7 ;  /* 0x0000080704007986 */ /* 0x000fe2000c101904 */
[----:B------:R-:W-:Y:S05]  /*0490*/  EXIT ;  /* 0x000000000000794d */ /* 0x000fea0003800000 */
        .weak           $__internal_0_$__cuda_sm3x_div_rn_noftz_f32_slowpath
        .type           $__internal_0_$__cuda_sm3x_div_rn_noftz_f32_slowpath,@function
        .size           $__internal_0_$__cuda_sm3x_div_rn_noftz_f32_slowpath,(.L_x_18 - $__internal_0_$__cuda_sm3x_div_rn_noftz_f32_slowpath)
$__internal_0_$__cuda_sm3x_div_rn_noftz_f32_slowpath:
[----:B------:R-:W-:Y:S01]  /*04a0*/  SHF.R.U32.HI R7, RZ, 0x17, R2 ;  /* 0x00000017ff077819 */ /* 0x000fe20000011602 */
[----:B------:R-:W-:Y:S01]  /*04b0*/  BSSY.RECONVERGENT B1, `(.L_x_6) ;  /* 0x0000064000017945 */ /* 0x000fe20003800200 */
[----:B------:R-:W-:Y:S01]  /*04c0*/  SHF.R.U32.HI R0, RZ, 0x17, R3 ;  /* 0x00000017ff007819 */ /* 0x000fe20000011603 */
[----:B------:R-:W-:Y:S01]  /*04d0*/  IMAD.MOV.U32 R8, RZ, RZ, 0x437f0000 ;  /* 0x437f0000ff087424 */ /* 0x000fe200078e00ff */
[----:B------:R-:W-:Y:S02]  /*04e0*/  LOP3.LUT R7, R7, 0xff, RZ, 0xc0, !PT ;  /* 0x000000ff07077812 */ /* 0x000fe400078ec0ff */
[----:B------:R-:W-:-:S03]  /*04f0*/  LOP3.LUT R12, R0, 0xff, RZ, 0xc0, !PT ;  /* 0x000000ff000c7812 */ /* 0x000fc600078ec0ff */
[----:B------:R-:W-:Y:S02]  /*0500*/  VIADD R10, R7, 0xffffffff ;  /* 0xffffffff070a7836 */ /* 0x000fe40000000000 */
[----:B------:R-:W-:-:S03]  /*0510*/  VIADD R11, R12, 0xffffffff ;  /* 0xffffffff0c0b7836 */ /* 0x000fc60000000000 */
[----:B------:R-:W-:-:S04]  /*0520*/  ISETP.GT.U32.AND P0, PT, R10, 0xfd, PT ;  /* 0x000000fd0a00780c */ /* 0x000fc80003f04070 */
[----:B------:R-:W-:-:S13]  /*0530*/  ISETP.GT.U32.OR P0, PT, R11, 0xfd, P0 ;  /* 0x000000fd0b00780c */ /* 0x000fda0000704470 */
[----:B------:R-:W-:Y:S01]  /*0540*/  @!P0 MOV R9, RZ ;  /* 0x000000ff00098202 */ /* 0x000fe20000000f00 */
[----:B------:R-:W-:Y:S06]  /*0550*/  @!P0 BRA `(.L_x_7) ;  /* 0x0000000000608947 */ /* 0x000fec0003800000 */
[----:B------:R-:W-:Y:S01]  /*0560*/  IMAD.MOV.U32 R0, RZ, RZ, 0x437f0000 ;  /* 0x437f0000ff007424 */ /* 0x000fe200078e00ff */
[----:B------:R-:W-:-:S04]  /*0570*/  FSETP.GTU.FTZ.AND P0, PT, |R3|, +INF , PT ;  /* 0x7f8000000300780b */ /* 0x000fc80003f1c200 */
[----:B------:R-:W-:-:S04]  /*0580*/  FSETP.GTU.FTZ.AND P1, PT, |R0|, +INF , PT ;  /* 0x7f8000000000780b */ /* 0x000fc80003f3c200 */
[----:B------:R-:W-:-:S13]  /*0590*/  PLOP3.LUT P0, PT, P0, P1, PT, 0xf8, 0x8f ;  /* 0x00000000008f781c */ /* 0x000fda0000703f70 */
[----:B------:R-:W-:Y:S05]  /*05a0*/  @P0 BRA `(.L_x_8) ;  /* 0x00000004004c0947 */ /* 0x000fea0003800000 */
[----:B------:R-:W-:-:S13]  /*05b0*/  LOP3.LUT P0, RZ, R8, 0x7fffffff, R3, 0xc8, !PT ;  /* 0x7fffffff08ff7812 */ /* 0x000fda000780c803 */
[----:B------:R-:W-:Y:S05]  /*05c0*/  @!P0 BRA `(.L_x_9) ;  /* 0x00000004003c8947 */ /* 0x000fea0003800000 */
[C---:B------:R-:W-:Y:S02]  /*05d0*/  FSETP.NEU.FTZ.AND P2, PT, |R3|.reuse, +INF , PT ;  /* 0x7f8000000300780b */ /* 0x040fe40003f5d200 */
[----:B------:R-:W-:Y:S02]  /*05e0*/  FSETP.NEU.FTZ.AND P1, PT, |R0|, +INF , PT ;  /* 0x7f8000000000780b */ /* 0x000fe40003f3d200 */
[----:B------:R-:W-:-:S11]  /*05f0*/  FSETP.NEU.FTZ.AND P0, PT, |R3|, +INF , PT ;  /* 0x7f8000000300780b */ /* 0x000fd60003f1d200 */
[----:B------:R-:W-:Y:S05]  /*0600*/  @!P1 BRA !P2, `(.L_x_9) ;  /* 0x00000004002c9947 */ /* 0x000fea0005000000 */
[----:B------:R-:W-:-:S04]  /*0610*/  LOP3.LUT P2, RZ, R3, 0x7fffffff, RZ, 0xc0, !PT ;  /* 0x7fffffff03ff7812 */ /* 0x000fc8000784c0ff */
[----:B------:R-:W-:-:S13]  /*0620*/  PLOP3.LUT P1, PT, P1, P2, PT, 0x2f, 0xf2 ;  /* 0x0000000000f2781c */ /* 0x000fda0000f24577 */
[----:B------:R-:W-:Y:S05]  /*0630*/  @P1 BRA `(.L_x_10) ;  /* 0x0000000400181947 */ /* 0x000fea0003800000 */
[----:B------:R-:W-:-:S04]  /*0640*/  LOP3.LUT P1, RZ, R8, 0x7fffffff, RZ, 0xc0, !PT ;  /* 0x7fffffff08ff7812 */ /* 0x000fc8000782c0ff */
[----:B------:R-:W-:-:S13]  /*0650*/  PLOP3.LUT P0, PT, P0, P1, PT, 0x2f, 0xf2 ;  /* 0x0000000000f2781c */ /* 0x000fda0000702577 */
[----:B------:R-:W-:Y:S05]  /*0660*/  @P0 BRA `(.L_x_11) ;  /* 0x0000000400000947 */ /* 0x000fea0003800000 */
[----:B------:R-:W-:Y:S02]  /*0670*/  ISETP.GE.AND P0, PT, R11, RZ, PT ;  /* 0x000000ff0b00720c */ /* 0x000fe40003f06270 */
[----:B------:R-:W-:-:S11]  /*0680*/  ISETP.GE.AND P1, PT, R10, RZ, PT ;  /* 0x000000ff0a00720c */ /* 0x000fd60003f26270 */
[----:B------:R-:W-:Y:S02]  /*0690*/  @P0 IMAD.MOV.U32 R9, RZ, RZ, RZ ;  /* 0x000000ffff090224 */ /* 0x000fe400078e00ff */
[----:B------:R-:W-:Y:S01]  /*06a0*/  @!P0 FFMA R3, R3, 1.84467440737095516160e+19, RZ ;  /* 0x5f80000003038823 */ /* 0x000fe200000000ff */
[----:B------:R-:W-:Y:S02]  /*06b0*/  @!P0 IMAD.MOV.U32 R9, RZ, RZ, -0x40 ;  /* 0xffffffc0ff098424 */ /* 0x000fe400078e00ff */
[----:B------:R-:W-:-:S03]  /*06c0*/  @!P1 FFMA R8, R0, 1.84467440737095516160e+19, RZ ;  /* 0x5f80000000089823 */ /* 0x000fc600000000ff */
[----:B------:R-:W-:-:S07]  /*06d0*/  @!P1 IADD3 R9, PT, PT, R9, 0x40, RZ ;  /* 0x0000004009099810 */ /* 0x000fce0007ffe0ff */
.L_x_7:
[----:B------:R-:W-:Y:S01]  /*06e0*/  LEA R11, R7, 0xc0800000, 0x17 ;  /* 0xc0800000070b7811 */ /* 0x000fe200078eb8ff */
[----:B------:R-:W-:Y:S04]  /*06f0*/  BSSY.RECONVERGENT B2, `(.L_x_12) ;  /* 0x0000036000027945 */ /* 0x000fe80003800200 */
[----:B------:R-:W-:Y:S02]  /*0700*/  IMAD.IADD R11, R8, 0x1, -R11 ;  /* 0x00000001080b7824 */ /* 0x000fe400078e0a0b */
[----:B------:R-:W-:Y:S02]  /*0710*/  VIADD R8, R12, 0xffffff81 ;  /* 0xffffff810c087836 */ /* 0x000fe40000000000 */
[----:B------:R-:W0:Y:S01]  /*0720*/  MUFU.RCP R10, R11 ;  /* 0x0000000b000a7308 */ /* 0x000e220000001000 */
[----:B------:R-:W-:Y:S01]  /*0730*/  FADD.FTZ R13, -R11, -RZ ;  /* 0x800000ff0b0d7221 */ /* 0x000fe20000010100 */
[C---:B------:R-:W-:Y:S01]  /*0740*/  IMAD R0, R8.reuse, -0x800000, R3 ;  /* 0xff80000008007824 */ /* 0x040fe200078e0203 */
[----:B------:R-:W-:-:S05]  /*0750*/  IADD3 R8, PT, PT, R8, 0x7f, -R7 ;  /* 0x0000007f08087810 */ /* 0x000fca0007ffe807 */
[----:B------:R-:W-:Y:S02]  /*0760*/  IMAD.IADD R8, R8, 0x1, R9 ;  /* 0x0000000108087824 */ /* 0x000fe400078e0209 */
[----:B0-----:R-:W-:-:S04]  /*0770*/  FFMA R15, R10, R13, 1 ;  /* 0x3f8000000a0f7423 */ /* 0x001fc8000000000d */
[----:B------:R-:W-:-:S04]  /*0780*/  FFMA R12, R10, R15, R10 ;  /* 0x0000000f0a0c7223 */ /* 0x000fc8000000000a */
[----:B------:R-:W-:-:S04]  /*0790*/  FFMA R3, R0, R12, RZ ;  /* 0x0000000c00037223 */ /* 0x000fc800000000ff */
[----:B------:R-:W-:-:S04]  /*07a0*/  FFMA R10, R13, R3, R0 ;  /* 0x000000030d0a7223 */ /* 0x000fc80000000000 */
[----:B------:R-:W-:-:S04]  /*07b0*/  FFMA R15, R12, R10, R3 ;  /* 0x0000000a0c0f7223 */ /* 0x000fc80000000003 */
[----:B------:R-:W-:-:S04]  /*07c0*/  FFMA R10, R13, R15, R0 ;  /* 0x0000000f0d0a7223 */ /* 0x000fc80000000000 */
[----:B------:R-:W-:-:S05]  /*07d0*/  FFMA R0, R12, R10, R15 ;  /* 0x0000000a0c007223 */ /* 0x000fca000000000f */
[----:B------:R-:W-:-:S04]  /*07e0*/  SHF.R.U32.HI R3, RZ, 0x17, R0 ;  /* 0x00000017ff037819 */ /* 0x000fc80000011600 */
[----:B------:R-:W-:-:S04]  /*07f0*/  LOP3.LUT R3, R3, 0xff, RZ, 0xc0, !PT ;  /* 0x000000ff03037812 */ /* 0x000fc800078ec0ff */
[----:B------:R-:W-:-:S05]  /*0800*/  IADD3 R9, PT, PT, R3, R8, RZ ;  /* 0x0000000803097210 */ /* 0x000fca0007ffe0ff */
[----:B------:R-:W-:-:S05]  /*0810*/  VIADD R3, R9, 0xffffffff ;  /* 0xffffffff09037836 */ /* 0x000fca0000000000 */
[----:B------:R-:W-:-:S13]  /*0820*/  ISETP.GE.U32.AND P0, PT, R3, 0xfe, PT ;  /* 0x000000fe0300780c */ /* 0x000fda0003f06070 */
[----:B------:R-:W-:Y:S05]  /*0830*/  @!P0 BRA `(.L_x_13) ;  /* 0x0000000000808947 */ /* 0x000fea0003800000 */
[----:B------:R-:W-:-:S13]  /*0840*/  ISETP.GT.AND P0, PT, R9, 0xfe, PT ;  /* 0x000000fe0900780c */ /* 0x000fda0003f04270 */
[----:B------:R-:W-:Y:S05]  /*0850*/  @P0 BRA `(.L_x_14) ;  /* 0x00000000006c0947 */ /* 0x000fea0003800000 */
[----:B------:R-:W-:-:S13]  /*0860*/  ISETP.GE.AND P0, PT, R9, 0x1, PT ;  /* 0x000000010900780c */ /* 0x000fda0003f06270 */
[----:B------:R-:W-:Y:S05]  /*0870*/  @P0 BRA `(.L_x_15) ;  /* 0x0000000000740947 */ /* 0x000fea0003800000 */
[----:B------:R-:W-:Y:S02]  /*0880*/  ISETP.GE.AND P0, PT, R9, -0x18, PT ;  /* 0xffffffe80900780c */ /* 0x000fe40003f06270 */
[----:B------:R-:W-:-:S11]  /*0890*/  LOP3.LUT R0, R0, 0x80000000, RZ, 0xc0, !PT ;  /* 0x8000000000007812 */ /* 0x000fd600078ec0ff */
[----:B------:R-:W-:Y:S05]  /*08a0*/  @!P0 BRA `(.L_x_15) ;  /* 0x0000000000688947 */ /* 0x000fea0003800000 */
[CCC-:B------:R-:W-:Y:S01]  /*08b0*/  FFMA.RZ R3, R12.reuse, R10.reuse, R15.reuse ;  /* 0x0000000a0c037223 */ /* 0x1c0fe2000000c00f */
[CCC-:B------:R-:W-:Y:S01]  /*08c0*/  FFMA.RM R8, R12.reuse, R10.reuse, R15.reuse ;  /* 0x0000000a0c087223 */ /* 0x1c0fe2000000400f */
[C---:B------:R-:W-:Y:S02]  /*08d0*/  ISETP.NE.AND P2, PT, R9.reuse, RZ, PT ;  /* 0x000000ff0900720c */ /* 0x040fe40003f45270 */
[----:B------:R-:W-:Y:S02]  /*08e0*/  ISETP.NE.AND P1, PT, R9, RZ, PT ;  /* 0x000000ff0900720c */ /* 0x000fe40003f25270 */
[----:B------:R-:W-:Y:S01]  /*08f0*/  LOP3.LUT R7, R3, 0x7fffff, RZ, 0xc0, !PT ;  /* 0x007fffff03077812 */ /* 0x000fe200078ec0ff */
[----:B------:R-:W-:Y:S01]  /*0900*/  FFMA.RP R3, R12, R10, R15 ;  /* 0x0000000a0c037223 */ /* 0x000fe2000000800f */
[----:B------:R-:W-:Y:S02]  /*0910*/  VIADD R10, R9, 0x20 ;  /* 0x00000020090a7836 */ /* 0x000fe40000000000 */
[----:B------:R-:W-:Y:S01]  /*0920*/  LOP3.LUT R7, R7, 0x800000, RZ, 0xfc, !PT ;  /* 0x0080000007077812 */ /* 0x000fe200078efcff */
[----:B------:R-:W-:Y:S01]  /*0930*/  IMAD.MOV R9, RZ, RZ, -R9 ;  /* 0x000000ffff097224 */ /* 0x000fe200078e0a09 */
[----:B------:R-:W-:-:S02]  /*0940*/  FSETP.NEU.FTZ.AND P0, PT, R3, R8, PT ;  /* 0x000000080300720b */ /* 0x000fc40003f1d000 */
[----:B------:R-:W-:Y:S02]  /*0950*/  SHF.L.U32 R10, R7, R10, RZ ;  /* 0x0000000a070a7219 */ /* 0x000fe400000006ff */
[----:B------:R-:W-:Y:S02]  /*0960*/  SEL R8, R9, RZ, P2 ;  /* 0x000000ff09087207 */ /* 0x000fe40001000000 */
[----:B------:R-:W-:Y:S02]  /*0970*/  ISETP.NE.AND P1, PT, R10, RZ, P1 ;  /* 0x000000ff0a00720c */ /* 0x000fe40000f25270 */
[----:B------:R-:W-:Y:S02]  /*0980*/  SHF.R.U32.HI R8, RZ, R8, R7 ;  /* 0x00000008ff087219 */ /* 0x000fe40000011607 */
[----:B------:R-:W-:Y:S02]  /*0990*/  PLOP3.LUT P0, PT, P0, P1, PT, 0xf8, 0x8f ;  /* 0x00000000008f781c */ /* 0x000fe40000703f70 */
[----:B------:R-:W-:-:S02]  /*09a0*/  SHF.R.U32.HI R10, RZ, 0x1, R8 ;  /* 0x00000001ff0a7819 */ /* 0x000fc40000011608 */
[----:B------:R-:W-:-:S04]  /*09b0*/  SEL R3, RZ, 0x1, !P0 ;  /* 0x00000001ff037807 */ /* 0x000fc80004000000 */
[----:B------:R-:W-:-:S04]  /*09c0*/  LOP3.LUT R3, R3, 0x1, R10, 0xf8, !PT ;  /* 0x0000000103037812 */ /* 0x000fc800078ef80a */
[----:B------:R-:W-:-:S04]  /*09d0*/  LOP3.LUT R3, R3, R8, RZ, 0xc0, !PT ;  /* 0x0000000803037212 */ /* 0x000fc800078ec0ff */
[----:B------:R-:W-:-:S04]  /*09e0*/  IADD3 R3, PT, PT, R10, R3, RZ ;  /* 0x000000030a037210 */ /* 0x000fc80007ffe0ff */
[----:B------:R-:W-:Y:S01]  /*09f0*/  LOP3.LUT R0, R3, R0, RZ, 0xfc, !PT ;  /* 0x0000000003007212 */ /* 0x000fe200078efcff */
[----:B------:R-:W-:Y:S06]  /*0a00*/  BRA `(.L_x_15) ;  /* 0x0000000000107947 */ /* 0x000fec0003800000 */
.L_x_14:
[----:B------:R-:W-:-:S04]  /*0a10*/  LOP3.LUT R0, R0, 0x80000000, RZ, 0xc0, !PT ;  /* 0x8000000000007812 */ /* 0x000fc800078ec0ff */
[----:B------:R-:W-:Y:S01]  /*0a20*/  LOP3.LUT R0, R0, 0x7f800000, RZ, 0xfc, !PT ;  /* 0x7f80000000007812 */ /* 0x000fe200078efcff */
[----:B------:R-:W-:Y:S06]  /*0a30*/  BRA `(.L_x_15) ;  /* 0x0000000000047947 */ /* 0x000fec0003800000 */
.L_x_13:
[----:B------:R-:W-:-:S07]  /*0a40*/  IMAD R0, R8, 0x800000, R0 ;  /* 0x0080000008007824 */ /* 0x000fce00078e0200 */
.L_x_15:
[----:B------:R-:W-:Y:S05]  /*0a50*/  BSYNC.RECONVERGENT B2 ;  /* 0x0000000000027941 */ /* 0x000fea0003800200 */
.L_x_12:
[----:B------:R-:W-:Y:S05]  /*0a60*/  BRA `(.L_x_16) ;  /* 0x0000000000207947 */ /* 0x000fea0003800000 */
.L_x_11:
[----:B------:R-:W-:-:S04]  /*0a70*/  LOP3.LUT R0, R8, 0x80000000, R3, 0x48, !PT ;  /* 0x8000000008007812 */ /* 0x000fc800078e4803 */
[----:B------:R-:W-:Y:S01]  /*0a80*/  LOP3.LUT R0, R0, 0x7f800000, RZ, 0xfc, !PT ;  /* 0x7f80000000007812 */ /* 0x000fe200078efcff */
[----:B------:R-:W-:Y:S06]  /*0a90*/  BRA `(.L_x_16) ;  /* 0x0000000000147947 */ /* 0x000fec0003800000 */
.L_x_10:
[----:B------:R-:W-:Y:S01]  /*0aa0*/  LOP3.LUT R0, R8, 0x80000000, R3, 0x48, !PT ;  /* 0x8000000008007812 */ /* 0x000fe200078e4803 */
[----:B------:R-:W-:Y:S06]  /*0ab0*/  BRA `(.L_x_16) ;  /* 0x00000000000c7947 */ /* 0x000fec0003800000 */
.L_x_9:
[----:B------:R-:W0:Y:S01]  /*0ac0*/  MUFU.RSQ R0, -QNAN ;  /* 0xffc0000000007908 */ /* 0x000e220000001400 */
[----:B------:R-:W-:Y:S05]  /*0ad0*/  BRA `(.L_x_16) ;  /* 0x0000000000047947 */ /* 0x000fea0003800000 */
.L_x_8:
[----:B------:R-:W-:-:S07]  /*0ae0*/  FADD.FTZ R0, R3, R0 ;  /* 0x0000000003007221 */ /* 0x000fce0000010000 */
.L_x_16:
[----:B------:R-:W-:Y:S05]  /*0af0*/  BSYNC.RECONVERGENT B1 ;  /* 0x0000000000017941 */ /* 0x000fea0003800200 */
.L_x_6:
[----:B------:R-:W-:-:S04]  /*0b00*/  IMAD.MOV.U32 R7, RZ, RZ, 0x0 ;  /* 0x00000000ff077424 */ /* 0x000fc800078e00ff */
[----:B0-----:R-:W-:Y:S05]  /*0b10*/  RET.REL.NODEC R6 `(normalize_image) ;  /* 0xfffffff406387950 */ /* 0x001fea0003c3ffff */
.L_x_17:
[----:B------:R-:W-:-:S00]  /*0b20*/  BRA `(.L_x_17) ;  /* 0xfffffffc00fc7947 */ /* 0x000fc0000383ffff */
[----:B------:R-:W-:-:S00]  /*0b30*/  NOP ;  /* 0x0000000000007918 */ /* 0x000fc00000000000 */
        /* <DEDUP_REMOVED lines=12> */
.L_x_18:


//--------------------- .nv.shared.reserved.0     --------------------------
	.section	.nv.shared.reserved.0,"aw",@nobits
	.weak		__nv_reservedSMEM_offset_0_alias
	.size		__nv_reservedSMEM_offset_0_alias, 0, 64
	.other		__nv_reservedSMEM_offset_0_alias,@"STO_CUDA_RESERVED_SHARED STV_DEFAULT"
__nv_reservedSMEM_offset_0_alias:
	.zero		0
	.zero		64


//--------------------- .nv.constant0.normalize_image --------------------------
	.section	.nv.constant0.normalize_image,"a",@progbits
	.sectionflags	@""
	.align	4
.nv.constant0.normalize_image:
	.zero		916


//--------------------- SYMBOLS --------------------------

	.type		.nv.reservedSmem.offset0,@object
	.size		.nv.reservedSmem.offset0,0x4
